//
// Generated by NVIDIA NVVM Compiler
//
// Compiler Build ID: CL-36424714
// Cuda compilation tools, release 13.0, V13.0.88
// Based on NVVM 20.0.0
//

.version 9.0
.target sm_100
.address_size 64

	// .globl	_Z27atb_kernel_slimSM_kunroll16PKdS0_Pdiii

.visible .entry _Z27atb_kernel_slimSM_kunroll16PKdS0_Pdiii(
	.param .u64 .ptr .align 1 _Z27atb_kernel_slimSM_kunroll16PKdS0_Pdiii_param_0,
	.param .u64 .ptr .align 1 _Z27atb_kernel_slimSM_kunroll16PKdS0_Pdiii_param_1,
	.param .u64 .ptr .align 1 _Z27atb_kernel_slimSM_kunroll16PKdS0_Pdiii_param_2,
	.param .u32 _Z27atb_kernel_slimSM_kunroll16PKdS0_Pdiii_param_3,
	.param .u32 _Z27atb_kernel_slimSM_kunroll16PKdS0_Pdiii_param_4,
	.param .u32 _Z27atb_kernel_slimSM_kunroll16PKdS0_Pdiii_param_5
)
{
	.reg .pred 	%p<9>;
	.reg .b32 	%r<23>;
	.reg .b64 	%rd<6>;

	ld.param.u64 	%rd1, [_Z27atb_kernel_slimSM_kunroll16PKdS0_Pdiii_param_2];
	ld.param.u32 	%r11, [_Z27atb_kernel_slimSM_kunroll16PKdS0_Pdiii_param_3];
	ld.param.u32 	%r12, [_Z27atb_kernel_slimSM_kunroll16PKdS0_Pdiii_param_4];
	ld.param.u32 	%r13, [_Z27atb_kernel_slimSM_kunroll16PKdS0_Pdiii_param_5];
	mov.u32 	%r14, %tid.x;
	mov.u32 	%r1, %ctaid.y;
	mov.u32 	%r15, %ctaid.x;
	mov.u32 	%r16, %ntid.x;
	mad.lo.s32 	%r2, %r15, %r16, %r14;
	setp.lt.s32 	%p1, %r13, 1;
	@%p1 bra 	$L__BB0_7;
	add.s32 	%r17, %r13, -1;
	shr.u32 	%r18, %r17, 4;
	add.s32 	%r3, %r18, 1;
	and.b32  	%r4, %r3, 3;
	setp.lt.u32 	%p2, %r13, 49;
	@%p2 bra 	$L__BB0_4;
	and.b32  	%r19, %r3, 536870908;
	neg.s32 	%r21, %r19;
$L__BB0_3:
	bar.sync 	0;
	bar.sync 	0;
	bar.sync 	0;
	bar.sync 	0;
	bar.sync 	0;
	bar.sync 	0;
	bar.sync 	0;
	bar.sync 	0;
	add.s32 	%r21, %r21, 4;
	setp.ne.s32 	%p3, %r21, 0;
	@%p3 bra 	$L__BB0_3;
$L__BB0_4:
	setp.eq.s32 	%p4, %r4, 0;
	@%p4 bra 	$L__BB0_7;
	neg.s32 	%r22, %r4;
$L__BB0_6:
	.pragma "nounroll";
	bar.sync 	0;
	bar.sync 	0;
	add.s32 	%r22, %r22, 1;
	setp.ne.s32 	%p5, %r22, 0;
	@%p5 bra 	$L__BB0_6;
$L__BB0_7:
	setp.ge.s32 	%p6, %r1, %r11;
	setp.ge.s32 	%p7, %r2, %r12;
	or.pred  	%p8, %p6, %p7;
	@%p8 bra 	$L__BB0_9;
	mad.lo.s32 	%r20, %r12, %r1, %r2;
	cvta.to.global.u64 	%rd2, %rd1;
	mul.wide.s32 	%rd3, %r20, 8;
	add.s64 	%rd4, %rd2, %rd3;
	mov.b64 	%rd5, 0;
	st.global.u64 	[%rd4], %rd5;
$L__BB0_9:
	ret;

}


// ===== COMPILED SASS (sm_100) =====

	.target	sm_100

	.elftype	@"ET_EXEC"


//--------------------- .note.nv.tkinfo           --------------------------
	.section	.note.nv.tkinfo,"",@"SHT_NOTE"
	.sectionflags	@"SHF_NOTE_NV_TKINFO"
	.tkinfo
        /*0018*/ 	.word	0x00000002
        /*0030*/ 	.string	""
        /*0030*/ 	.string	"ptxas"
        /*0030*/ 	.string	"Cuda compilation tools, release 13.0, V13.0.88"
        /*0030*/ 	.string	"Build cuda_13.0.r13.0/compiler.36424714_0"
        /*0030*/ 	.string	"-arch sm_100 -m 64 "



//--------------------- .note.nv.cuinfo           --------------------------
	.section	.note.nv.cuinfo,"",@"SHT_NOTE"
	.sectionflags	@"SHF_NOTE_NV_CUINFO"
        /*0018*/ 	.short	0x0002
        /*001a*/ 	.short	0x0064
        /*001c*/ 	.short	0x0082
	.zero		2


//--------------------- .nv.info                  --------------------------
	.section	.nv.info,"",@"SHT_CUDA_INFO"
	.align	4


	//----- nvinfo : EIATTR_REGCOUNT
	.align		4
        /*0000*/ 	.byte	0x04, 0x2f
        /*0002*/ 	.short	(.L_1 - .L_0)
	.align		4
.L_0:
        /*0004*/ 	.word	index@(_Z27atb_kernel_slimSM_kunroll16PKdS0_Pdiii)
        /*0008*/ 	.word	0x00000008


	//----- nvinfo : EIATTR_FRAME_SIZE
	.align		4
.L_1:
        /*000c*/ 	.byte	0x04, 0x11
        /*000e*/ 	.short	(.L_3 - .L_2)
	.align		4
.L_2:
        /*0010*/ 	.word	index@(_Z27atb_kernel_slimSM_kunroll16PKdS0_Pdiii)
        /*0014*/ 	.word	0x00000000


	//----- nvinfo : EIATTR_MIN_STACK_SIZE
	.align		4
.L_3:
        /*0018*/ 	.byte	0x04, 0x12
        /*001a*/ 	.short	(.L_5 - .L_4)
	.align		4
.L_4:
        /*001c*/ 	.word	index@(_Z27atb_kernel_slimSM_kunroll16PKdS0_Pdiii)
        /*0020*/ 	.word	0x00000000
.L_5:


//--------------------- .nv.compat                --------------------------
	.section	.nv.compat,"",@"SHT_CUDA_COMPAT_INFO"
	.align	4
        /*0000*/ 	.byte	0x02, 0x09, 0x00, 0x00, 0x02, 0x02, 0x01, 0x00, 0x02, 0x05, 0x05, 0x00, 0x03, 0x07, 0x01, 0x01
        /*0010*/ 	.byte	0x02, 0x03, 0x00, 0x00, 0x02, 0x06, 0x01, 0x00, 0x04, 0x0b, 0x08, 0x00, 0x09, 0x00, 0x00, 0x00
        /*0020*/ 	.byte	0x00, 0x00, 0x00, 0x00


//--------------------- .nv.info._Z27atb_kernel_slimSM_kunroll16PKdS0_Pdiii --------------------------
	.section	.nv.info._Z27atb_kernel_slimSM_kunroll16PKdS0_Pdiii,"",@"SHT_CUDA_INFO"
	.sectionflags	@""
	.align	4


	//----- nvinfo : EIATTR_CUDA_API_VERSION
	.align		4
        /*0000*/ 	.byte	0x04, 0x37
        /*0002*/ 	.short	(.L_7 - .L_6)
.L_6:
        /*0004*/ 	.word	0x00000082


	//----- nvinfo : EIATTR_KPARAM_INFO
	.align		4
.L_7:
        /*0008*/ 	.byte	0x04, 0x17
        /*000a*/ 	.short	(.L_9 - .L_8)
.L_8:
        /*000c*/ 	.word	0x00000000
        /*0010*/ 	.short	0x0005
        /*0012*/ 	.short	0x0020
        /*0014*/ 	.byte	0x00, 0xf0, 0x11, 0x00


	//----- nvinfo : EIATTR_KPARAM_INFO
	.align		4
.L_9:
        /*0018*/ 	.byte	0x04, 0x17
        /*001a*/ 	.short	(.L_11 - .L_10)
.L_10:
        /*001c*/ 	.word	0x00000000
        /*0020*/ 	.short	0x0004
        /*0022*/ 	.short	0x001c
        /*0024*/ 	.byte	0x00, 0xf0, 0x11, 0x00


	//----- nvinfo : EIATTR_KPARAM_INFO
	.align		4
.L_11:
        /*0028*/ 	.byte	0x04, 0x17
        /*002a*/ 	.short	(.L_13 - .L_12)
.L_12:
        /*002c*/ 	.word	0x00000000
        /*0030*/ 	.short	0x0003
        /*0032*/ 	.short	0x0018
        /*0034*/ 	.byte	0x00, 0xf0, 0x11, 0x00


	//----- nvinfo : EIATTR_KPARAM_INFO
	.align		4
.L_13:
        /*0038*/ 	.byte	0x04, 0x17
        /*003a*/ 	.short	(.L_15 - .L_14)
.L_14:
        /*003c*/ 	.word	0x00000000
        /*0040*/ 	.short	0x0002
        /*0042*/ 	.short	0x0010
        /*0044*/ 	.byte	0x00, 0xf5, 0x21, 0x00


	//----- nvinfo : EIATTR_KPARAM_INFO
	.align		4
.L_15:
        /*0048*/ 	.byte	0x04, 0x17
        /*004a*/ 	.short	(.L_17 - .L_16)
.L_16:
        /*004c*/ 	.word	0x00000000
        /*0050*/ 	.short	0x0001
        /*0052*/ 	.short	0x0008
        /*0054*/ 	.byte	0x00, 0xf5, 0x21, 0x00


	//----- nvinfo : EIATTR_KPARAM_INFO
	.align		4
.L_17:
        /*0058*/ 	.byte	0x04, 0x17
        /*005a*/ 	.short	(.L_19 - .L_18)
.L_18:
        /*005c*/ 	.word	0x00000000
        /*0060*/ 	.short	0x0000
        /*0062*/ 	.short	0x0000
        /*0064*/ 	.byte	0x00, 0xf5, 0x21, 0x00


	//----- nvinfo : EIATTR_SPARSE_MMA_MASK
	.align		4
.L_19:
        /*0068*/ 	.byte	0x03, 0x50
        /*006a*/ 	.short	0x0000


	//----- nvinfo : EIATTR_MAXREG_COUNT
	.align		4
        /*006c*/ 	.byte	0x03, 0x1b
        /*006e*/ 	.short	0x00ff


	//----- nvinfo : EIATTR_NUM_BARRIERS
	.align		4
        /*0070*/ 	.byte	0x02, 0x4c
        /*0072*/ 	.byte	0x01
	.zero		1


	//----- nvinfo : EIATTR_MERCURY_ISA_VERSION
	.align		4
        /*0074*/ 	.byte	0x03, 0x5f
        /*0076*/ 	.short	0x0101


	//----- nvinfo : EIATTR_VRC_CTA_INIT_COUNT
	.align		4
        /*0078*/ 	.byte	0x02, 0x4a
	.zero		1
	.zero		1


	//----- nvinfo : EIATTR_EXIT_INSTR_OFFSETS
	.align		4
        /*007c*/ 	.byte	0x04, 0x1c
        /*007e*/ 	.short	(.L_21 - .L_20)


	//   ....[0]....
.L_20:
        /*0080*/ 	.word	0x00000680


	//   ....[1]....
        /*0084*/ 	.word	0x000006d0


	//----- nvinfo : EIATTR_CBANK_PARAM_SIZE
	.align		4
.L_21:
        /*0088*/ 	.byte	0x03, 0x19
        /*008a*/ 	.short	0x0024


	//----- nvinfo : EIATTR_PARAM_CBANK
	.align		4
        /*008c*/ 	.byte	0x04, 0x0a
        /*008e*/ 	.short	(.L_23 - .L_22)
	.align		4
.L_22:
        /*0090*/ 	.word	index@(.nv.constant0._Z27atb_kernel_slimSM_kunroll16PKdS0_Pdiii)
        /*0094*/ 	.short	0x0380
        /*0096*/ 	.short	0x0024


	//----- nvinfo : EIATTR_SW_WAR
	.align		4
.L_23:
        /*0098*/ 	.byte	0x04, 0x36
        /*009a*/ 	.short	(.L_25 - .L_24)
.L_24:
        /*009c*/ 	.word	0x00000008
.L_25:


//--------------------- .nv.callgraph             --------------------------
	.section	.nv.callgraph,"",@"SHT_CUDA_CALLGRAPH"
	.align	4
	.sectionentsize	8
	.align		4
        /*0000*/ 	.word	0x00000000
	.align		4
        /*0004*/ 	.word	0xffffffff
	.align		4
        /*0008*/ 	.word	0x00000000
	.align		4
        /*000c*/ 	.word	0xfffffffe
	.align		4
        /*0010*/ 	.word	0x00000000
	.align		4
        /*0014*/ 	.word	0xfffffffd
	.align		4
        /*0018*/ 	.word	0x00000000
	.align		4
        /*001c*/ 	.word	0xfffffffc


//--------------------- .text._Z27atb_kernel_slimSM_kunroll16PKdS0_Pdiii --------------------------
	.section	.text._Z27atb_kernel_slimSM_kunroll16PKdS0_Pdiii,"ax",@progbits
	.align	128
        .global         _Z27atb_kernel_slimSM_kunroll16PKdS0_Pdiii
        .type           _Z27atb_kernel_slimSM_kunroll16PKdS0_Pdiii,@function
        .size           _Z27atb_kernel_slimSM_kunroll16PKdS0_Pdiii,(.L_x_8 - _Z27atb_kernel_slimSM_kunroll16PKdS0_Pdiii)
        .other          _Z27atb_kernel_slimSM_kunroll16PKdS0_Pdiii,@"STO_CUDA_ENTRY STV_DEFAULT"
_Z27atb_kernel_slimSM_kunroll16PKdS0_Pdiii:
.text._Z27atb_kernel_slimSM_kunroll16PKdS0_Pdiii:
[----:B------:R-:W-:Y:S01]  /*0000*/  LDC R1, c[0x0][0x37c] ;  /* 0x0000df00ff017b82 */ /* 0x000fe20000000800 */
[----:B------:R-:W0:Y:S01]  /*0010*/  S2R R0, SR_TID.X ;  /* 0x0000000000007919 */ /* 0x000e220000002100 */
[----:B------:R-:W1:Y:S06]  /*0020*/  LDCU UR9, c[0x0][0x3a0] ;  /* 0x00007400ff0977ac */ /* 0x000e6c0008000800 */
[----:B------:R-:W0:Y:S01]  /*0030*/  S2UR UR4, SR_CTAID.X ;  /* 0x00000000000479c3 */ /* 0x000e220000002500 */
[----:B------:R-:W2:Y:S07]  /*0040*/  LDCU.64 UR6, c[0x0][0x358] ;  /* 0x00006b00ff0677ac */ /* 0x000eae0008000a00 */
[----:B------:R-:W0:Y:S08]  /*0050*/  LDC R3, c[0x0][0x360] ;  /* 0x0000d800ff037b82 */ /* 0x000e300000000800 */
[----:B------:R-:W3:Y:S01]  /*0060*/  S2UR UR8, SR_CTAID.Y ;  /* 0x00000000000879c3 */ /* 0x000ee20000002600 */
[----:B-1----:R-:W-:Y:S01]  /*0070*/  UISETP.GE.AND UP0, UPT, UR9, 0x1, UPT ;  /* 0x000000010900788c */ /* 0x002fe2000bf06270 */
[----:B0-----:R-:W-:-:S08]  /*0080*/  IMAD R0, R3, UR4, R0 ;  /* 0x0000000403007c24 */ /* 0x001fd0000f8e0200 */
[----:B--23--:R-:W-:Y:S05]  /*0090*/  BRA.U !UP0, `(.L_x_0) ;  /* 0x00000005086c7547 */ /* 0x00cfea000b800000 */
[----:B------:R-:W-:Y:S02]  /*00a0*/  UISETP.GE.U32.AND UP0, UPT, UR9, 0x31, UPT ;  /* 0x000000310900788c */ /* 0x000fe4000bf06070 */
[----:B------:R-:W-:-:S04]  /*00b0*/  UIADD3 UR4, UPT, UPT, UR9, -0x1, URZ ;  /* 0xffffffff09047890 */ /* 0x000fc8000fffe0ff */
[----:B------:R-:W-:-:S04]  /*00c0*/  ULEA.HI UR4, UR4, 0x1, URZ, 0x1c ;  /* 0x0000000104047891 */ /* 0x000fc8000f8fe0ff */
[----:B------:R-:W-:Y:S01]  /*00d0*/  ULOP3.LUT UR5, UR4, 0x3, URZ, 0xc0, !UPT ;  /* 0x0000000304057892 */ /* 0x000fe2000f8ec0ff */
[----:B------:R-:W-:Y:S11]  /*00e0*/  BRA.U !UP0, `(.L_x_1) ;  /* 0x0000000508387547 */ /* 0x000ff6000b800000 */
[----:B------:R-:W-:-:S04]  /*00f0*/  ULOP3.LUT UR4, UR4, 0x1ffffffc, URZ, 0xc0, !UPT ;  /* 0x1ffffffc04047892 */ /* 0x000fc8000f8ec0ff */
[----:B------:R-:W-:-:S04]  /*0100*/  UIADD3 UR4, UPT, UPT, -UR4, URZ, URZ ;  /* 0x000000ff04047290 */ /* 0x000fc8000fffe1ff */
[----:B------:R-:W-:-:S09]  /*0110*/  UISETP.GE.AND UP0, UPT, UR4, URZ, UPT ;  /* 0x000000ff0400728c */ /* 0x000fd2000bf06270 */
[----:B------:R-:W-:Y:S05]  /*0120*/  BRA.U UP0, `(.L_x_2) ;  /* 0x0000000100fc7547 */ /* 0x000fea000b800000 */
[----:B------:R-:W-:Y:S02]  /*0130*/  UIADD3 UR9, UPT, UPT, -UR4, URZ, URZ ;  /* 0x000000ff04097290 */ /* 0x000fe4000fffe1ff */
[----:B------:R-:W-:Y:S02]  /*0140*/  UPLOP3.LUT UP0, UPT, UPT, UPT, UPT, 0x80, 0x8 ;  /* 0x000000000008789c */ /* 0x000fe40003f0f070 */
[----:B------:R-:W-:-:S09]  /*0150*/  UISETP.GT.AND UP1, UPT, UR9, 0xc, UPT ;  /* 0x0000000c0900788c */ /* 0x000fd2000bf24270 */
[----:B------:R-:W-:Y:S05]  /*0160*/  BRA.U !UP1, `(.L_x_3) ;  /* 0x0000000109907547 */ /* 0x000fea000b800000 */
[----:B------:R-:W-:-:S11]  /*0170*/  UPLOP3.LUT UP0, UPT, UPT, UPT, UPT, 0x40, 0x4 ;  /* 0x000000000004789c */ /* 0x000fd60003f0e870 */
.L_x_4:
[----:B------:R-:W-:Y:S01]  /*0180*/  BAR.SYNC.DEFER_BLOCKING 0x0 ;  /* 0x0000000000007b1d */ /* 0x000fe20000010000 */
[----:B------:R-:W-:-:S04]  /*0190*/  UIADD3 UR4, UPT, UPT, UR4, 0x10, URZ ;  /* 0x0000001004047890 */ /* 0x000fc8000fffe0ff */
[----:B------:R-:W-:-:S03]  /*01a0*/  UISETP.GE.AND UP1, UPT, UR4, -0xc, UPT ;  /* 0xfffffff40400788c */ /* 0x000fc6000bf26270 */
[----:B------:R-:W-:Y:S08]  /*01b0*/  BAR.SYNC.DEFER_BLOCKING 0x0 ;  /* 0x0000000000007b1d */ /* 0x000ff00000010000 */
        /* <DEDUP_REMOVED lines=29> */
[----:B------:R-:W-:Y:S06]  /*0390*/  BAR.SYNC.DEFER_BLOCKING 0x0 ;  /* 0x0000000000007b1d */ /* 0x000fec0000010000 */
[----:B------:R-:W-:Y:S05]  /*03a0*/  BRA.U !UP1, `(.L_x_4) ;  /* 0xfffffffd09747547 */ /* 0x000fea000b83ffff */
.L_x_3:
[----:B------:R-:W-:-:S04]  /*03b0*/  UIADD3 UR9, UPT, UPT, -UR4, URZ, URZ ;  /* 0x000000ff04097290 */ /* 0x000fc8000fffe1ff */
[----:B------:R-:W-:-:S09]  /*03c0*/  UISETP.GT.AND UP1, UPT, UR9, 0x4, UPT ;  /* 0x000000040900788c */ /* 0x000fd2000bf24270 */
[----:B------:R-:W-:Y:S05]  /*03d0*/  BRA.U !UP1, `(.L_x_5) ;  /* 0x0000000109487547 */ /* 0x000fea000b800000 */
[----:B------:R-:W-:Y:S01]  /*03e0*/  BAR.SYNC.DEFER_BLOCKING 0x0 ;  /* 0x0000000000007b1d */ /* 0x000fe20000010000 */
[----:B------:R-:W-:Y:S02]  /*03f0*/  UIADD3 UR4, UPT, UPT, UR4, 0x8, URZ ;  /* 0x0000000804047890 */ /* 0x000fe4000fffe0ff */
[----:B------:R-:W-:-:S05]  /*0400*/  UPLOP3.LUT UP0, UPT, UPT, UPT, UPT, 0x40, 0x4 ;  /* 0x000000000004789c */ /* 0x000fca0003f0e870 */
        /* <DEDUP_REMOVED lines=15> */
.L_x_5:
[----:B------:R-:W-:-:S09]  /*0500*/  UISETP.NE.OR UP0, UPT, UR4, URZ, UP0 ;  /* 0x000000ff0400728c */ /* 0x000fd20008705670 */
[----:B------:R-:W-:Y:S05]  /*0510*/  BRA.U !UP0, `(.L_x_1) ;  /* 0x00000001082c7547 */ /* 0x000fea000b800000 */
.L_x_2:
[----:B------:R-:W-:Y:S01]  /*0520*/  BAR.SYNC.DEFER_BLOCKING 0x0 ;  /* 0x0000000000007b1d */ /* 0x000fe20000010000 */
[----:B------:R-:W-:-:S04]  /*0530*/  UIADD3 UR4, UPT, UPT, UR4, 0x4, URZ ;  /* 0x0000000404047890 */ /* 0x000fc8000fffe0ff */
[----:B------:R-:W-:-:S03]  /*0540*/  UISETP.NE.AND UP0, UPT, UR4, URZ, UPT ;  /* 0x000000ff0400728c */ /* 0x000fc6000bf05270 */
[----:B------:R-:W-:Y:S08]  /*0550*/  BAR.SYNC.DEFER_BLOCKING 0x0 ;  /* 0x0000000000007b1d */ /* 0x000ff00000010000 */
[----:B------:R-:W-:Y:S08]  /*0560*/  BAR.SYNC.DEFER_BLOCKING 0x0 ;  /* 0x0000000000007b1d */ /* 0x000ff00000010000 */
[----:B------:R-:W-:Y:S08]  /*0570*/  BAR.SYNC.DEFER_BLOCKING 0x0 ;  /* 0x0000000000007b1d */ /* 0x000ff00000010000 */
[----:B------:R-:W-:Y:S08]  /*0580*/  BAR.SYNC.DEFER_BLOCKING 0x0 ;  /* 0x0000000000007b1d */ /* 0x000ff00000010000 */
[----:B------:R-:W-:Y:S08]  /*0590*/  BAR.SYNC.DEFER_BLOCKING 0x0 ;  /* 0x0000000000007b1d */ /* 0x000ff00000010000 */
[----:B------:R-:W-:Y:S08]  /*05a0*/  BAR.SYNC.DEFER_BLOCKING 0x0 ;  /* 0x0000000000007b1d */ /* 0x000ff00000010000 */
[----:B------:R-:W-:Y:S06]  /*05b0*/  BAR.SYNC.DEFER_BLOCKING 0x0 ;  /* 0x0000000000007b1d */ /* 0x000fec0000010000 */
[----:B------:R-:W-:Y:S05]  /*05c0*/  BRA.U UP0, `(.L_x_2) ;  /* 0xfffffffd00d47547 */ /* 0x000fea000b83ffff */
.L_x_1:
[----:B------:R-:W-:-:S09]  /*05d0*/  UISETP.NE.AND UP0, UPT, UR5, URZ, UPT ;  /* 0x000000ff0500728c */ /* 0x000fd2000bf05270 */
[----:B------:R-:W-:Y:S05]  /*05e0*/  BRA.U !UP0, `(.L_x_0) ;  /* 0x0000000108187547 */ /* 0x000fea000b800000 */
[----:B------:R-:W-:-:S12]  /*05f0*/  UIADD3 UR5, UPT, UPT, -UR5, URZ, URZ ;  /* 0x000000ff05057290 */ /* 0x000fd8000fffe1ff */
.L_x_6:
[----:B------:R-:W-:Y:S01]  /*0600*/  BAR.SYNC.DEFER_BLOCKING 0x0 ;  /* 0x0000000000007b1d */ /* 0x000fe20000010000 */
[----:B------:R-:W-:-:S04]  /*0610*/  UIADD3 UR5, UPT, UPT, UR5, 0x1, URZ ;  /* 0x0000000105057890 */ /* 0x000fc8000fffe0ff */
[----:B------:R-:W-:-:S03]  /*0620*/  UISETP.NE.AND UP0, UPT, UR5, URZ, UPT ;  /* 0x000000ff0500728c */ /* 0x000fc6000bf05270 */
[----:B------:R-:W-:Y:S06]  /*0630*/  BAR.SYNC.DEFER_BLOCKING 0x0 ;  /* 0x0000000000007b1d */ /* 0x000fec0000010000 */
[----:B------:R-:W-:Y:S05]  /*0640*/  BRA.U UP0, `(.L_x_6) ;  /* 0xfffffffd00ec7547 */ /* 0x000fea000b83ffff */
.L_x_0:
[----:B------:R-:W0:Y:S02]  /*0650*/  LDC.64 R4, c[0x0][0x398] ;  /* 0x0000e600ff047b82 */ /* 0x000e240000000a00 */
[----:B0-----:R-:W-:-:S04]  /*0660*/  ISETP.GE.AND P0, PT, R0, R5, PT ;  /* 0x000000050000720c */ /* 0x001fc80003f06270 */
[----:B------:R-:W-:-:S13]  /*0670*/  ISETP.LE.OR P0, PT, R4, UR8, P0 ;  /* 0x0000000804007c0c */ /* 0x000fda0008703670 */
[----:B------:R-:W-:Y:S05]  /*0680*/  @P0 EXIT ;  /* 0x000000000000094d */ /* 0x000fea0003800000 */
[----:B------:R-:W0:Y:S01]  /*0690*/  LDC.64 R2, c[0x0][0x390] ;  /* 0x0000e400ff027b82 */ /* 0x000e220000000a00 */
[----:B------:R-:W-:-:S04]  /*06a0*/  IMAD R5, R5, UR8, R0 ;  /* 0x0000000805057c24 */ /* 0x000fc8000f8e0200 */
[----:B0-----:R-:W-:-:S05]  /*06b0*/  IMAD.WIDE R2, R5, 0x8, R2 ;  /* 0x0000000805027825 */ /* 0x001fca00078e0202 */
[----:B------:R-:W-:Y:S01]  /*06c0*/  STG.E.64 desc[UR6][R2.64], RZ ;  /* 0x000000ff02007986 */ /* 0x000fe2000c101b06 */
[----:B------:R-:W-:Y:S05]  /*06d0*/  EXIT ;  /* 0x000000000000794d */ /* 0x000fea0003800000 */
.L_x_7:
[----:B------:R-:W-:-:S00]  /*06e0*/  BRA `(.L_x_7) ;  /* 0xfffffffc00fc7947 */ /* 0x000fc0000383ffff */
[----:B------:R-:W-:-:S00]  /*06f0*/  NOP ;  /* 0x0000000000007918 */ /* 0x000fc00000000000 */
        /* <DEDUP_REMOVED lines=8> */
.L_x_8:


//--------------------- .nv.shared.reserved.0     --------------------------
	.section	.nv.shared.reserved.0,"aw",@nobits
	.weak		__nv_reservedSMEM_offset_0_alias
	.size		__nv_reservedSMEM_offset_0_alias, 0, 64
	.other		__nv_reservedSMEM_offset_0_alias,@"STO_CUDA_RESERVED_SHARED STV_DEFAULT"
__nv_reservedSMEM_offset_0_alias:
	.zero		0
	.zero		64


//--------------------- .nv.constant0._Z27atb_kernel_slimSM_kunroll16PKdS0_Pdiii --------------------------
	.section	.nv.constant0._Z27atb_kernel_slimSM_kunroll16PKdS0_Pdiii,"a",@progbits
	.sectionflags	@""
	.align	4
.nv.constant0._Z27atb_kernel_slimSM_kunroll16PKdS0_Pdiii:
	.zero		932


//--------------------- SYMBOLS --------------------------

	.type		.nv.reservedSmem.offset0,@object
	.size		.nv.reservedSmem.offset0,0x4
